//
// Generated by NVIDIA NVVM Compiler
//
// Compiler Build ID: CL-36424714
// Cuda compilation tools, release 13.0, V13.0.88
// Based on NVVM 20.0.0
//

.version 9.0
.target sm_100
.address_size 64

	// .globl	reduce_sum_arbitrary
.extern .shared .align 16 .b8 s[];

.visible .entry reduce_sum_arbitrary(
	.param .u64 .ptr .align 1 reduce_sum_arbitrary_param_0,
	.param .u64 .ptr .align 1 reduce_sum_arbitrary_param_1,
	.param .u32 reduce_sum_arbitrary_param_2
)
{
	.reg .pred 	%p<17>;
	.reg .b32 	%r<25>;
	.reg .b32 	%f<50>;
	.reg .b64 	%rd<112>;

	ld.param.s32 	%rd6, [reduce_sum_arbitrary_param_2];
	mov.u32 	%r5, %tid.x;
	mov.u32 	%r6, %ctaid.x;
	cvt.u64.u32 	%rd1, %r6;
	mov.u32 	%r24, %ntid.x;
	cvt.u64.u32 	%rd2, %r24;
	mul.wide.u32 	%rd38, %r24, %r6;
	shl.b64 	%rd39, %rd38, 1;
	cvt.u64.u32 	%rd3, %r5;
	add.s64 	%rd111, %rd39, %rd3;
	mov.u32 	%r7, %nctaid.x;
	cvt.u64.u32 	%rd5, %r7;
	setp.ge.s64 	%p1, %rd111, %rd6;
	mov.f32 	%f44, 0f00000000;
	@%p1 bra 	$L__BB0_21;
	shl.b64 	%rd40, %rd5, 1;
	shl.b64 	%rd41, %rd1, 1;
	add.s64 	%rd42, %rd40, %rd41;
	mul.lo.s64 	%rd43, %rd42, %rd2;
	add.s64 	%rd44, %rd43, %rd3;
	max.u64 	%rd45, %rd44, %rd6;
	sub.s64 	%rd46, %rd45, %rd43;
	setp.ne.s64 	%p2, %rd46, %rd3;
	selp.u64 	%rd7, 1, 0, %p2;
	add.s64 	%rd47, %rd7, %rd3;
	sub.s64 	%rd8, %rd46, %rd47;
	mul.lo.s64 	%rd48, %rd2, %rd5;
	shl.b64 	%rd9, %rd48, 1;
	or.b64  	%rd49, %rd8, %rd9;
	and.b64  	%rd50, %rd49, -4294967296;
	setp.ne.s64 	%p3, %rd50, 0;
	@%p3 bra 	$L__BB0_3;
	cvt.u32.u64 	%r8, %rd9;
	cvt.u32.u64 	%r9, %rd8;
	div.u32 	%r10, %r9, %r8;
	cvt.u64.u32 	%rd105, %r10;
	bra.uni 	$L__BB0_4;
$L__BB0_3:
	div.u64 	%rd105, %rd8, %rd9;
$L__BB0_4:
	add.s64 	%rd13, %rd105, %rd7;
	and.b64  	%rd51, %rd13, 3;
	setp.eq.s64 	%p4, %rd51, 3;
	mov.f32 	%f44, 0f00000000;
	@%p4 bra 	$L__BB0_10;
	ld.param.u64 	%rd102, [reduce_sum_arbitrary_param_0];
	shl.b64 	%rd52, %rd3, 2;
	cvta.to.global.u64 	%rd53, %rd102;
	add.s64 	%rd107, %rd53, %rd52;
	mul.lo.s64 	%rd15, %rd2, %rd1;
	add.s64 	%rd54, %rd13, 1;
	and.b64  	%rd55, %rd54, 3;
	neg.s64 	%rd106, %rd55;
	mov.f32 	%f44, 0f00000000;
	mov.u64 	%rd108, %rd3;
$L__BB0_6:
	.pragma "nounroll";
	shl.b64 	%rd56, %rd15, 3;
	add.s64 	%rd57, %rd107, %rd56;
	ld.global.nc.f32 	%f25, [%rd57];
	add.f32 	%f44, %f44, %f25;
	mul.lo.s64 	%rd59, %rd1, %rd2;
	shl.b64 	%rd60, %rd59, 1;
	add.s64 	%rd61, %rd60, %rd2;
	add.s64 	%rd62, %rd61, %rd108;
	setp.ge.s64 	%p5, %rd62, %rd6;
	@%p5 bra 	$L__BB0_8;
	mul.wide.u32 	%rd63, %r6, 8;
	or.b64  	%rd64, %rd63, 4;
	mad.lo.s64 	%rd65, %rd64, %rd2, %rd107;
	ld.global.nc.f32 	%f26, [%rd65];
	add.f32 	%f44, %f44, %f26;
$L__BB0_8:
	shl.b64 	%rd67, %rd48, 1;
	add.s64 	%rd108, %rd108, %rd67;
	shl.b64 	%rd68, %rd48, 3;
	add.s64 	%rd107, %rd107, %rd68;
	add.s64 	%rd106, %rd106, 1;
	setp.ne.s64 	%p6, %rd106, 0;
	@%p6 bra 	$L__BB0_6;
	shl.b64 	%rd69, %rd15, 1;
	add.s64 	%rd111, %rd69, %rd108;
$L__BB0_10:
	setp.lt.u64 	%p7, %rd13, 3;
	@%p7 bra 	$L__BB0_21;
	ld.param.u64 	%rd103, [reduce_sum_arbitrary_param_0];
	shl.b64 	%rd25, %rd48, 3;
	shl.b64 	%rd71, %rd48, 1;
	add.s64 	%rd26, %rd71, %rd2;
	shl.b64 	%rd72, %rd48, 2;
	add.s64 	%rd27, %rd72, %rd2;
	mad.lo.s64 	%rd28, %rd48, 6, %rd2;
	shl.b64 	%rd73, %rd111, 2;
	cvta.to.global.u64 	%rd74, %rd103;
	add.s64 	%rd110, %rd74, %rd73;
	shl.b64 	%rd75, %rd5, 4;
	or.b64  	%rd76, %rd75, 4;
	mul.lo.s64 	%rd30, %rd76, %rd2;
	shl.b64 	%rd77, %rd5, 3;
	or.b64  	%rd78, %rd77, 4;
	mul.lo.s64 	%rd31, %rd78, %rd2;
	mov.u32 	%r13, %nctaid.x;
$L__BB0_12:
	ld.global.nc.f32 	%f27, [%rd110];
	add.f32 	%f45, %f44, %f27;
	add.s64 	%rd79, %rd2, %rd111;
	setp.ge.s64 	%p8, %rd79, %rd6;
	@%p8 bra 	$L__BB0_14;
	shl.b64 	%rd80, %rd2, 2;
	add.s64 	%rd81, %rd110, %rd80;
	ld.global.nc.f32 	%f28, [%rd81];
	add.f32 	%f45, %f45, %f28;
$L__BB0_14:
	add.s64 	%rd82, %rd110, %rd25;
	ld.global.nc.f32 	%f29, [%rd82];
	add.f32 	%f46, %f45, %f29;
	add.s64 	%rd83, %rd26, %rd111;
	setp.ge.s64 	%p9, %rd83, %rd6;
	@%p9 bra 	$L__BB0_16;
	add.s64 	%rd84, %rd110, %rd31;
	ld.global.nc.f32 	%f30, [%rd84];
	add.f32 	%f46, %f46, %f30;
$L__BB0_16:
	cvt.u64.u32 	%rd85, %r13;
	mul.lo.s64 	%rd86, %rd2, %rd85;
	shl.b64 	%rd87, %rd86, 4;
	add.s64 	%rd88, %rd110, %rd87;
	ld.global.nc.f32 	%f31, [%rd88];
	add.f32 	%f47, %f46, %f31;
	add.s64 	%rd89, %rd27, %rd111;
	setp.ge.s64 	%p10, %rd89, %rd6;
	@%p10 bra 	$L__BB0_18;
	add.s64 	%rd90, %rd110, %rd30;
	ld.global.nc.f32 	%f32, [%rd90];
	add.f32 	%f47, %f47, %f32;
$L__BB0_18:
	mad.lo.s64 	%rd93, %rd86, 24, %rd110;
	ld.global.nc.f32 	%f33, [%rd93];
	add.f32 	%f44, %f47, %f33;
	add.s64 	%rd94, %rd28, %rd111;
	setp.ge.s64 	%p11, %rd94, %rd6;
	@%p11 bra 	$L__BB0_20;
	mul.wide.u32 	%rd95, %r13, 24;
	or.b64  	%rd96, %rd95, 4;
	mad.lo.s64 	%rd97, %rd96, %rd2, %rd110;
	ld.global.nc.f32 	%f34, [%rd97];
	add.f32 	%f44, %f44, %f34;
$L__BB0_20:
	add.s64 	%rd111, %rd111, %rd25;
	cvt.u64.u32 	%rd98, %r13;
	mul.lo.s64 	%rd99, %rd2, %rd98;
	shl.b64 	%rd100, %rd99, 5;
	add.s64 	%rd110, %rd110, %rd100;
	setp.lt.s64 	%p12, %rd111, %rd6;
	@%p12 bra 	$L__BB0_12;
$L__BB0_21:
	cvt.u32.u64 	%r17, %rd3;
	shl.b32 	%r18, %r17, 2;
	mov.u32 	%r19, s;
	add.s32 	%r2, %r19, %r18;
	st.shared.f32 	[%r2], %f44;
	bar.sync 	0;
$L__BB0_22:
	shr.u32 	%r4, %r24, 1;
	setp.lt.u32 	%p13, %r24, 2;
	@%p13 bra 	$L__BB0_26;
	setp.ge.u32 	%p14, %r17, %r4;
	@%p14 bra 	$L__BB0_25;
	shl.b32 	%r21, %r4, 2;
	add.s32 	%r22, %r2, %r21;
	ld.shared.f32 	%f35, [%r22];
	ld.shared.f32 	%f36, [%r2];
	add.f32 	%f37, %f35, %f36;
	st.shared.f32 	[%r2], %f37;
$L__BB0_25:
	bar.sync 	0;
	setp.ne.s32 	%p15, %r4, 1;
	mov.u32 	%r24, %r4;
	@%p15 bra 	$L__BB0_22;
$L__BB0_26:
	setp.ne.s32 	%p16, %r17, 0;
	@%p16 bra 	$L__BB0_28;
	ld.param.u64 	%rd104, [reduce_sum_arbitrary_param_1];
	ld.shared.f32 	%f38, [s];
	cvta.to.global.u64 	%rd101, %rd104;
	atom.global.add.f32 	%f39, [%rd101], %f38;
$L__BB0_28:
	ret;

}


// ===== COMPILED SASS (sm_100) =====

	.target	sm_100

	.elftype	@"ET_EXEC"


//--------------------- .note.nv.tkinfo           --------------------------
	.section	.note.nv.tkinfo,"",@"SHT_NOTE"
	.sectionflags	@"SHF_NOTE_NV_TKINFO"
	.tkinfo
        /*0018*/ 	.word	0x00000002
        /*0030*/ 	.string	""
        /*0030*/ 	.string	"ptxas"
        /*0030*/ 	.string	"Cuda compilation tools, release 13.0, V13.0.88"
        /*0030*/ 	.string	"Build cuda_13.0.r13.0/compiler.36424714_0"
        /*0030*/ 	.string	"-arch sm_100 -m 64 "



//--------------------- .note.nv.cuinfo           --------------------------
	.section	.note.nv.cuinfo,"",@"SHT_NOTE"
	.sectionflags	@"SHF_NOTE_NV_CUINFO"
        /*0018*/ 	.short	0x0002
        /*001a*/ 	.short	0x0064
        /*001c*/ 	.short	0x0082
	.zero		2


//--------------------- .nv.info                  --------------------------
	.section	.nv.info,"",@"SHT_CUDA_INFO"
	.align	4


	//----- nvinfo : EIATTR_REGCOUNT
	.align		4
        /*0000*/ 	.byte	0x04, 0x2f
        /*0002*/ 	.short	(.L_1 - .L_0)
	.align		4
.L_0:
        /*0004*/ 	.word	index@(reduce_sum_arbitrary)
        /*0008*/ 	.word	0x00000028


	//----- nvinfo : EIATTR_FRAME_SIZE
	.align		4
.L_1:
        /*000c*/ 	.byte	0x04, 0x11
        /*000e*/ 	.short	(.L_3 - .L_2)
	.align		4
.L_2:
        /*0010*/ 	.word	index@($__internal_0_$__cuda_sm20_div_u64)
        /*0014*/ 	.word	0x00000000


	//----- nvinfo : EIATTR_FRAME_SIZE
	.align		4
.L_3:
        /*0018*/ 	.byte	0x04, 0x11
        /*001a*/ 	.short	(.L_5 - .L_4)
	.align		4
.L_4:
        /*001c*/ 	.word	index@(reduce_sum_arbitrary)
        /*0020*/ 	.word	0x00000000


	//----- nvinfo : EIATTR_MIN_STACK_SIZE
	.align		4
.L_5:
        /*0024*/ 	.byte	0x04, 0x12
        /*0026*/ 	.short	(.L_7 - .L_6)
	.align		4
.L_6:
        /*0028*/ 	.word	index@(reduce_sum_arbitrary)
        /*002c*/ 	.word	0x00000000
.L_7:


//--------------------- .nv.compat                --------------------------
	.section	.nv.compat,"",@"SHT_CUDA_COMPAT_INFO"
	.align	4
        /*0000*/ 	.byte	0x02, 0x09, 0x00, 0x00, 0x02, 0x02, 0x01, 0x00, 0x02, 0x05, 0x05, 0x00, 0x03, 0x07, 0x01, 0x01
        /*0010*/ 	.byte	0x02, 0x03, 0x00, 0x00, 0x02, 0x06, 0x01, 0x00, 0x04, 0x0b, 0x08, 0x00, 0x09, 0x00, 0x00, 0x00
        /*0020*/ 	.byte	0x00, 0x00, 0x00, 0x00


//--------------------- .nv.info.reduce_sum_arbitrary --------------------------
	.section	.nv.info.reduce_sum_arbitrary,"",@"SHT_CUDA_INFO"
	.sectionflags	@""
	.align	4


	//----- nvinfo : EIATTR_CUDA_API_VERSION
	.align		4
        /*0000*/ 	.byte	0x04, 0x37
        /*0002*/ 	.short	(.L_9 - .L_8)
.L_8:
        /*0004*/ 	.word	0x00000082


	//----- nvinfo : EIATTR_KPARAM_INFO
	.align		4
.L_9:
        /*0008*/ 	.byte	0x04, 0x17
        /*000a*/ 	.short	(.L_11 - .L_10)
.L_10:
        /*000c*/ 	.word	0x00000000
        /*0010*/ 	.short	0x0002
        /*0012*/ 	.short	0x0010
        /*0014*/ 	.byte	0x00, 0xf0, 0x11, 0x00


	//----- nvinfo : EIATTR_KPARAM_INFO
	.align		4
.L_11:
        /*0018*/ 	.byte	0x04, 0x17
        /*001a*/ 	.short	(.L_13 - .L_12)
.L_12:
        /*001c*/ 	.word	0x00000000
        /*0020*/ 	.short	0x0001
        /*0022*/ 	.short	0x0008
        /*0024*/ 	.byte	0x00, 0xf5, 0x21, 0x00


	//----- nvinfo : EIATTR_KPARAM_INFO
	.align		4
.L_13:
        /*0028*/ 	.byte	0x04, 0x17
        /*002a*/ 	.short	(.L_15 - .L_14)
.L_14:
        /*002c*/ 	.word	0x00000000
        /*0030*/ 	.short	0x0000
        /*0032*/ 	.short	0x0000
        /*0034*/ 	.byte	0x00, 0xf5, 0x21, 0x00


	//----- nvinfo : EIATTR_SPARSE_MMA_MASK
	.align		4
.L_15:
        /*0038*/ 	.byte	0x03, 0x50
        /*003a*/ 	.short	0x0000


	//----- nvinfo : EIATTR_MAXREG_COUNT
	.align		4
        /*003c*/ 	.byte	0x03, 0x1b
        /*003e*/ 	.short	0x00ff


	//----- nvinfo : EIATTR_NUM_BARRIERS
	.align		4
        /*0040*/ 	.byte	0x02, 0x4c
        /*0042*/ 	.byte	0x01
	.zero		1


	//----- nvinfo : EIATTR_MERCURY_ISA_VERSION
	.align		4
        /*0044*/ 	.byte	0x03, 0x5f
        /*0046*/ 	.short	0x0101


	//----- nvinfo : EIATTR_VRC_CTA_INIT_COUNT
	.align		4
        /*0048*/ 	.byte	0x02, 0x4a
	.zero		1
	.zero		1


	//----- nvinfo : EIATTR_EXIT_INSTR_OFFSETS
	.align		4
        /*004c*/ 	.byte	0x04, 0x1c
        /*004e*/ 	.short	(.L_17 - .L_16)


	//   ....[0]....
.L_16:
        /*0050*/ 	.word	0x00000fb0


	//   ....[1]....
        /*0054*/ 	.word	0x00001020


	//----- nvinfo : EIATTR_CRS_STACK_SIZE
	.align		4
.L_17:
        /*0058*/ 	.byte	0x04, 0x1e
        /*005a*/ 	.short	(.L_19 - .L_18)
.L_18:
        /*005c*/ 	.word	0x00000000


	//----- nvinfo : EIATTR_CBANK_PARAM_SIZE
	.align		4
.L_19:
        /*0060*/ 	.byte	0x03, 0x19
        /*0062*/ 	.short	0x0014


	//----- nvinfo : EIATTR_PARAM_CBANK
	.align		4
        /*0064*/ 	.byte	0x04, 0x0a
        /*0066*/ 	.short	(.L_21 - .L_20)
	.align		4
.L_20:
        /*0068*/ 	.word	index@(.nv.constant0.reduce_sum_arbitrary)
        /*006c*/ 	.short	0x0380
        /*006e*/ 	.short	0x0014


	//----- nvinfo : EIATTR_SW_WAR
	.align		4
.L_21:
        /*0070*/ 	.byte	0x04, 0x36
        /*0072*/ 	.short	(.L_23 - .L_22)
.L_22:
        /*0074*/ 	.word	0x00000008
.L_23:


//--------------------- .nv.callgraph             --------------------------
	.section	.nv.callgraph,"",@"SHT_CUDA_CALLGRAPH"
	.align	4
	.sectionentsize	8
	.align		4
        /*0000*/ 	.word	0x00000000
	.align		4
        /*0004*/ 	.word	0xffffffff
	.align		4
        /*0008*/ 	.word	0x00000000
	.align		4
        /*000c*/ 	.word	0xfffffffe
	.align		4
        /*0010*/ 	.word	0x00000000
	.align		4
        /*0014*/ 	.word	0xfffffffd
	.align		4
        /*0018*/ 	.word	0x00000000
	.align		4
        /*001c*/ 	.word	0xfffffffc


//--------------------- .text.reduce_sum_arbitrary --------------------------
	.section	.text.reduce_sum_arbitrary,"ax",@progbits
	.align	128
        .global         reduce_sum_arbitrary
        .type           reduce_sum_arbitrary,@function
        .size           reduce_sum_arbitrary,(.L_x_13 - reduce_sum_arbitrary)
        .other          reduce_sum_arbitrary,@"STO_CUDA_ENTRY STV_DEFAULT"
reduce_sum_arbitrary:
.text.reduce_sum_arbitrary:
[----:B------:R-:W-:Y:S01]  /*0000*/  LDC R1, c[0x0][0x37c] ;  /* 0x0000df00ff017b82 */ /* 0x000fe20000000800 */
[----:B------:R-:W0:Y:S07]  /*0010*/  S2R R5, SR_CTAID.X ;  /* 0x0000000000057919 */ /* 0x000e2e0000002500 */
[----:B------:R-:W1:Y:S01]  /*0020*/  LDC R12, c[0x0][0x360] ;  /* 0x0000d800ff0c7b82 */ /* 0x000e620000000800 */
[----:B------:R-:W2:Y:S01]  /*0030*/  LDCU UR8, c[0x0][0x390] ;  /* 0x00007200ff0877ac */ /* 0x000ea20008000800 */
[----:B------:R-:W-:Y:S01]  /*0040*/  BSSY.RECONVERGENT B0, `(.L_x_0) ;  /* 0x00000e2000007945 */ /* 0x000fe20003800200 */
[----:B------:R-:W3:Y:S01]  /*0050*/  S2R R6, SR_TID.X ;  /* 0x0000000000067919 */ /* 0x000ee20000002100 */
[----:B------:R-:W-:Y:S01]  /*0060*/  IMAD.MOV.U32 R33, RZ, RZ, RZ ;  /* 0x000000ffff217224 */ /* 0x000fe200078e00ff */
[----:B------:R-:W4:Y:S03]  /*0070*/  LDCU.64 UR6, c[0x0][0x358] ;  /* 0x00006b00ff0677ac */ /* 0x000f260008000a00 */
[----:B------:R-:W4:Y:S01]  /*0080*/  LDC R3, c[0x0][0x370] ;  /* 0x0000dc00ff037b82 */ /* 0x000f220000000800 */
[----:B------:R-:W0:Y:S01]  /*0090*/  LDCU UR12, c[0x0][0x390] ;  /* 0x00007200ff0c77ac */ /* 0x000e220008000800 */
[----:B------:R-:W0:Y:S01]  /*00a0*/  LDCU UR9, c[0x0][0x390] ;  /* 0x00007200ff0977ac */ /* 0x000e220008000800 */
[----:B--2---:R-:W-:Y:S01]  /*00b0*/  USHF.R.S32.HI UR5, URZ, 0x1f, UR8 ;  /* 0x0000001fff057899 */ /* 0x004fe20008011408 */
[----:B-1----:R-:W-:-:S02]  /*00c0*/  IMAD.MOV.U32 R2, RZ, RZ, R12 ;  /* 0x000000ffff027224 */ /* 0x002fc400078e000c */
[----:B0-----:R-:W-:-:S03]  /*00d0*/  IMAD.WIDE.U32 R8, R12, R5, RZ ;  /* 0x000000050c087225 */ /* 0x001fc600078e00ff */
[----:B---3--:R-:W-:-:S04]  /*00e0*/  LEA R16, P0, R8, R6, 0x1 ;  /* 0x0000000608107211 */ /* 0x008fc800078008ff */
[----:B------:R-:W-:Y:S02]  /*00f0*/  LEA.HI.X R31, R8, RZ, R9, 0x1, P0 ;  /* 0x000000ff081f7211 */ /* 0x000fe400000f0c09 */
[----:B------:R-:W-:-:S04]  /*0100*/  ISETP.GE.U32.AND P0, PT, R16, UR8, PT ;  /* 0x0000000810007c0c */ /* 0x000fc8000bf06070 */
[----:B------:R-:W-:-:S13]  /*0110*/  ISETP.GE.AND.EX P0, PT, R31, UR5, PT, P0 ;  /* 0x000000051f007c0c */ /* 0x000fda000bf06300 */
[----:B----4-:R-:W-:Y:S05]  /*0120*/  @P0 BRA `(.L_x_1) ;  /* 0x0000000c004c0947 */ /* 0x010fea0003800000 */
[----:B------:R-:W-:Y:S01]  /*0130*/  IMAD.SHL.U32 R0, R5, 0x2, RZ ;  /* 0x0000000205007824 */ /* 0x000fe200078e00ff */
[----:B------:R-:W-:Y:S01]  /*0140*/  SHF.R.U32.HI R4, RZ, 0x1f, R5 ;  /* 0x0000001fff047819 */ /* 0x000fe20000011605 */
[----:B------:R-:W-:Y:S01]  /*0150*/  IMAD.MOV.U32 R7, RZ, RZ, RZ ;  /* 0x000000ffff077224 */ /* 0x000fe200078e00ff */
[----:B------:R-:W-:Y:S01]  /*0160*/  UMOV UR4, URZ ;  /* 0x000000ff00047c82 */ /* 0x000fe20008000000 */
[----:B------:R-:W-:Y:S01]  /*0170*/  BSSY.RECONVERGENT B1, `(.L_x_2) ;  /* 0x0000035000017945 */ /* 0x000fe20003800200 */
[----:B------:R-:W-:-:S04]  /*0180*/  LEA R11, P0, R3, R0, 0x1 ;  /* 0x00000000030b7211 */ /* 0x000fc800078008ff */
[----:B------:R-:W-:Y:S01]  /*0190*/  LEA.HI.X R15, R3, R4, RZ, 0x1, P0 ;  /* 0x00000004030f7211 */ /* 0x000fe200000f0cff */
[----:B------:R-:W-:-:S04]  /*01a0*/  IMAD.WIDE.U32 R8, R12, R11, R6 ;  /* 0x0000000b0c087225 */ /* 0x000fc800078e0006 */
[----:B------:R-:W-:Y:S01]  /*01b0*/  IMAD R17, R15, R12, RZ ;  /* 0x0000000c0f117224 */ /* 0x000fe200078e02ff */
[----:B------:R-:W-:Y:S01]  /*01c0*/  ISETP.GT.U32.AND P0, PT, R8, UR8, PT ;  /* 0x0000000808007c0c */ /* 0x000fe2000bf04070 */
[----:B------:R-:W-:Y:S02]  /*01d0*/  IMAD.MOV.U32 R4, RZ, RZ, R16 ;  /* 0x000000ffff047224 */ /* 0x000fe400078e0010 */
[----:B------:R-:W-:Y:S01]  /*01e0*/  IMAD.IADD R0, R9, 0x1, R17 ;  /* 0x0000000109007824 */ /* 0x000fe200078e0211 */
[----:B------:R-:W-:-:S04]  /*01f0*/  IADD3 R17, P1, PT, RZ, -R11, RZ ;  /* 0x8000000bff117210 */ /* 0x000fc80007f3e0ff */
[----:B------:R-:W-:Y:S01]  /*0200*/  ISETP.GT.U32.AND.EX P0, PT, R0, UR5, PT, P0 ;  /* 0x0000000500007c0c */ /* 0x000fe2000bf04100 */
[----:B------:R-:W-:-:S03]  /*0210*/  IMAD.X R11, RZ, RZ, ~R15, P1 ;  /* 0x000000ffff0b7224 */ /* 0x000fc600008e0e0f */
[----:B------:R-:W-:Y:S01]  /*0220*/  SEL R8, R8, UR8, P0 ;  /* 0x0000000808087c07 */ /* 0x000fe20008000000 */
[----:B------:R-:W-:Y:S01]  /*0230*/  IMAD R11, R11, R12, RZ ;  /* 0x0000000c0b0b7224 */ /* 0x000fe200078e02ff */
[----:B------:R-:W-:-:S03]  /*0240*/  SEL R9, R0, UR5, P0 ;  /* 0x0000000500097c07 */ /* 0x000fc60008000000 */
[----:B------:R-:W-:-:S05]  /*0250*/  IMAD.WIDE.U32 R8, R12, R17, R8 ;  /* 0x000000110c087225 */ /* 0x000fca00078e0008 */
[----:B------:R-:W-:Y:S01]  /*0260*/  IADD3 R14, PT, PT, R9, R11, RZ ;  /* 0x0000000b090e7210 */ /* 0x000fe20007ffe0ff */
[----:B------:R-:W-:Y:S01]  /*0270*/  IMAD.WIDE.U32 R10, R12, R3, RZ ;  /* 0x000000030c0a7225 */ /* 0x000fe200078e00ff */
[----:B------:R-:W-:-:S03]  /*0280*/  ISETP.NE.U32.AND P0, PT, R8, R6, PT ;  /* 0x000000060800720c */ /* 0x000fc60003f05070 */
[----:B------:R-:W-:Y:S01]  /*0290*/  IMAD.MOV.U32 R9, RZ, RZ, -0x1 ;  /* 0xffffffffff097424 */ /* 0x000fe200078e00ff */
[----:B------:R-:W-:Y:S01]  /*02a0*/  ISETP.NE.AND.EX P0, PT, R14, RZ, PT, P0 ;  /* 0x000000ff0e00720c */ /* 0x000fe20003f05300 */
[----:B------:R-:W-:Y:S02]  /*02b0*/  VIADD R17, R11, UR4 ;  /* 0x000000040b117c36 */ /* 0x000fe40008000000 */
[C---:B------:R-:W-:Y:S01]  /*02c0*/  IMAD.SHL.U32 R18, R10.reuse, 0x2, RZ ;  /* 0x000000020a127824 */ /* 0x040fe200078e00ff */
[----:B------:R-:W-:Y:S02]  /*02d0*/  SEL R15, RZ, 0x1, !P0 ;  /* 0x00000001ff0f7807 */ /* 0x000fe40004000000 */
[----:B------:R-:W-:Y:S02]  /*02e0*/  SHF.L.U64.HI R19, R10, 0x1, R17 ;  /* 0x000000010a137819 */ /* 0x000fe40000010211 */
[----:B------:R-:W-:-:S04]  /*02f0*/  IADD3 R21, P0, P1, R8, -R15, -R6 ;  /* 0x8000000f08157210 */ /* 0x000fc8000791e806 */
[----:B------:R-:W-:-:S04]  /*0300*/  IADD3.X R14, PT, PT, R14, -0x1, R9, P0, P1 ;  /* 0xffffffff0e0e7810 */ /* 0x000fc800007e2409 */
[----:B------:R-:W-:-:S04]  /*0310*/  LOP3.LUT R0, R14, R19, RZ, 0xfc, !PT ;  /* 0x000000130e007212 */ /* 0x000fc800078efcff */
[----:B------:R-:W-:-:S13]  /*0320*/  ISETP.NE.U32.AND P0, PT, R0, RZ, PT ;  /* 0x000000ff0000720c */ /* 0x000fda0003f05070 */
[----:B------:R-:W-:Y:S05]  /*0330*/  @P0 BRA `(.L_x_3) ;  /* 0x0000000000500947 */ /* 0x000fea0003800000 */
[----:B------:R-:W0:Y:S01]  /*0340*/  I2F.U32.RP R0, R18 ;  /* 0x0000001200007306 */ /* 0x000e220000209000 */
[----:B------:R-:W-:-:S07]  /*0350*/  ISETP.NE.U32.AND P2, PT, R18, RZ, PT ;  /* 0x000000ff1200720c */ /* 0x000fce0003f45070 */
[----:B0-----:R-:W0:Y:S02]  /*0360*/  MUFU.RCP R0, R0 ;  /* 0x0000000000007308 */ /* 0x001e240000001000 */
[----:B0-----:R-:W-:-:S06]  /*0370*/  VIADD R8, R0, 0xffffffe ;  /* 0x0ffffffe00087836 */ /* 0x001fcc0000000000 */
[----:B------:R0:W1:Y:S02]  /*0380*/  F2I.FTZ.U32.TRUNC.NTZ R9, R8 ;  /* 0x0000000800097305 */ /* 0x000064000021f000 */
[----:B0-----:R-:W-:Y:S02]  /*0390*/  HFMA2 R8, -RZ, RZ, 0, 0 ;  /* 0x00000000ff087431 */ /* 0x001fe400000001ff */
[----:B-1----:R-:W-:-:S04]  /*03a0*/  IMAD.MOV R19, RZ, RZ, -R9 ;  /* 0x000000ffff137224 */ /* 0x002fc800078e0a09 */
[----:B------:R-:W-:-:S04]  /*03b0*/  IMAD R19, R19, R18, RZ ;  /* 0x0000001213137224 */ /* 0x000fc800078e02ff */
[----:B------:R-:W-:-:S06]  /*03c0*/  IMAD.HI.U32 R14, R9, R19, R8 ;  /* 0x00000013090e7227 */ /* 0x000fcc00078e0008 */
[----:B------:R-:W-:-:S04]  /*03d0*/  IMAD.HI.U32 R8, R14, R21, RZ ;  /* 0x000000150e087227 */ /* 0x000fc800078e00ff */
[----:B------:R-:W-:-:S04]  /*03e0*/  IMAD.MOV R9, RZ, RZ, -R8 ;  /* 0x000000ffff097224 */ /* 0x000fc800078e0a08 */
[----:B------:R-:W-:Y:S02]  /*03f0*/  IMAD R21, R18, R9, R21 ;  /* 0x0000000912157224 */ /* 0x000fe400078e0215 */
[----:B------:R-:W-:-:S03]  /*0400*/  IMAD.MOV.U32 R9, RZ, RZ, RZ ;  /* 0x000000ffff097224 */ /* 0x000fc600078e00ff */
[----:B------:R-:W-:-:S13]  /*0410*/  ISETP.GE.U32.AND P0, PT, R21, R18, PT ;  /* 0x000000121500720c */ /* 0x000fda0003f06070 */
[----:B------:R-:W-:Y:S02]  /*0420*/  @P0 IMAD.IADD R21, R21, 0x1, -R18 ;  /* 0x0000000115150824 */ /* 0x000fe400078e0a12 */
[----:B------:R-:W-:-:S03]  /*0430*/  @P0 VIADD R8, R8, 0x1 ;  /* 0x0000000108080836 */ /* 0x000fc60000000000 */
[----:B------:R-:W-:-:S13]  /*0440*/  ISETP.GE.U32.AND P1, PT, R21, R18, PT ;  /* 0x000000121500720c */ /* 0x000fda0003f26070 */
[----:B------:R-:W-:Y:S01]  /*0450*/  @P1 VIADD R8, R8, 0x1 ;  /* 0x0000000108081836 */ /* 0x000fe20000000000 */
[----:B------:R-:W-:Y:S01]  /*0460*/  @!P2 LOP3.LUT R8, RZ, R18, RZ, 0x33, !PT ;  /* 0x00000012ff08a212 */ /* 0x000fe200078e33ff */
[----:B------:R-:W-:Y:S06]  /*0470*/  BRA `(.L_x_4) ;  /* 0x0000000000107947 */ /* 0x000fec0003800000 */
.L_x_3:
[----:B------:R-:W-:-:S07]  /*0480*/  MOV R0, 0x4a0 ;  /* 0x000004a000007802 */ /* 0x000fce0000000f00 */
[----:B------:R-:W-:Y:S05]  /*0490*/  CALL.REL.NOINC `($__internal_0_$__cuda_sm20_div_u64) ;  /* 0x0000000800e47944 */ /* 0x000fea0003c00000 */
[----:B------:R-:W-:Y:S01]  /*04a0*/  IMAD.MOV.U32 R8, RZ, RZ, R14 ;  /* 0x000000ffff087224 */ /* 0x000fe200078e000e */
[----:B------:R-:W-:-:S07]  /*04b0*/  MOV R9, R19 ;  /* 0x0000001300097202 */ /* 0x000fce0000000f00 */
.L_x_4:
[----:B------:R-:W-:Y:S05]  /*04c0*/  BSYNC.RECONVERGENT B1 ;  /* 0x0000000000017941 */ /* 0x000fea0003800200 */
.L_x_2:
[----:B------:R-:W-:Y:S01]  /*04d0*/  IADD3 R16, P1, PT, R8, R15, RZ ;  /* 0x0000000f08107210 */ /* 0x000fe20007f3e0ff */
[----:B------:R-:W-:Y:S01]  /*04e0*/  BSSY.RECONVERGENT B1, `(.L_x_5) ;  /* 0x0000039000017945 */ /* 0x000fe20003800200 */
[----:B------:R-:W-:Y:S02]  /*04f0*/  IMAD.MOV.U32 R33, RZ, RZ, RZ ;  /* 0x000000ffff217224 */ /* 0x000fe400078e00ff */
[----:B------:R-:W-:-:S04]  /*0500*/  LOP3.LUT R0, R16, 0x3, RZ, 0xc0, !PT ;  /* 0x0000000310007812 */ /* 0x000fc800078ec0ff */
[----:B------:R-:W-:Y:S01]  /*0510*/  ISETP.NE.U32.AND P0, PT, R0, 0x3, PT ;  /* 0x000000030000780c */ /* 0x000fe20003f05070 */
[----:B------:R-:W-:-:S03]  /*0520*/  IMAD.X R0, RZ, RZ, R9, P1 ;  /* 0x000000ffff007224 */ /* 0x000fc600008e0609 */
[----:B------:R-:W-:-:S13]  /*0530*/  ISETP.NE.AND.EX P0, PT, RZ, RZ, PT, P0 ;  /* 0x000000ffff00720c */ /* 0x000fda0003f05300 */
[----:B------:R-:W-:Y:S05]  /*0540*/  @!P0 BRA `(.L_x_6) ;  /* 0x0000000000c88947 */ /* 0x000fea0003800000 */
[----:B------:R-:W0:Y:S01]  /*0550*/  LDCU.64 UR10, c[0x0][0x380] ;  /* 0x00007000ff0a77ac */ /* 0x000e220008000a00 */
[-C--:B------:R-:W-:Y:S01]  /*0560*/  IMAD.WIDE.U32 R18, R5, R12.reuse, RZ ;  /* 0x0000000c05127225 */ /* 0x080fe200078e00ff */
[----:B------:R-:W-:Y:S01]  /*0570*/  BSSY.RECONVERGENT B2, `(.L_x_7) ;  /* 0x000002d000027945 */ /* 0x000fe20003800200 */
[--C-:B------:R-:W-:Y:S01]  /*0580*/  SHF.L.U64.HI R26, R10, 0x1, R17.reuse ;  /* 0x000000010a1a7819 */ /* 0x100fe20000010211 */
[----:B------:R-:W-:Y:S01]  /*0590*/  UMOV UR4, URZ ;  /* 0x000000ff00047c82 */ /* 0x000fe20008000000 */
[----:B------:R-:W-:Y:S01]  /*05a0*/  VIADD R22, R16, 0x1 ;  /* 0x0000000110167836 */ /* 0x000fe20000000000 */
[----:B------:R-:W-:Y:S01]  /*05b0*/  LEA R4, P1, R18, R12, 0x1 ;  /* 0x0000000c12047211 */ /* 0x000fe200078208ff */
[----:B------:R-:W-:Y:S01]  /*05c0*/  VIADD R7, R19, UR4 ;  /* 0x0000000413077c36 */ /* 0x000fe20008000000 */
[----:B------:R-:W-:Y:S01]  /*05d0*/  SHF.L.U64.HI R25, R10, 0x3, R17 ;  /* 0x000000030a197819 */ /* 0x000fe20000010211 */
[----:B------:R-:W-:Y:S01]  /*05e0*/  IMAD.WIDE.U32 R8, R12, R5, RZ ;  /* 0x000000050c087225 */ /* 0x000fe200078e00ff */
[----:B------:R-:W-:-:S02]  /*05f0*/  LOP3.LUT R22, R22, 0x3, RZ, 0xc0, !PT ;  /* 0x0000000316167812 */ /* 0x000fc400078ec0ff */
[----:B------:R-:W-:Y:S01]  /*0600*/  LEA.HI.X R18, R18, RZ, R7, 0x1, P1 ;  /* 0x000000ff12127211 */ /* 0x000fe200008f0c07 */
[----:B------:R-:W-:Y:S01]  /*0610*/  IMAD.MOV.U32 R23, RZ, RZ, R6 ;  /* 0x000000ffff177224 */ /* 0x000fe200078e0006 */
[----:B------:R-:W-:Y:S01]  /*0620*/  IADD3 R31, PT, PT, R9, UR4, RZ ;  /* 0x00000004091f7c10 */ /* 0x000fe2000fffe0ff */
[----:B------:R-:W-:Y:S02]  /*0630*/  IMAD.MOV.U32 R33, RZ, RZ, RZ ;  /* 0x000000ffff217224 */ /* 0x000fe400078e00ff */
[----:B------:R-:W-:Y:S01]  /*0640*/  IMAD.MOV.U32 R21, RZ, RZ, RZ ;  /* 0x000000ffff157224 */ /* 0x000fe200078e00ff */
[----:B0-----:R-:W-:Y:S02]  /*0650*/  LEA R19, P0, R6, UR10, 0x2 ;  /* 0x0000000a06137c11 */ /* 0x001fe4000f8010ff */
[----:B------:R-:W-:Y:S02]  /*0660*/  SHF.L.U64.HI R27, R8, 0x3, R31 ;  /* 0x00000003081b7819 */ /* 0x000fe4000001021f */
[----:B------:R-:W-:-:S02]  /*0670*/  LEA.HI.X R20, R6, UR11, RZ, 0x2, P0 ;  /* 0x0000000b06147c11 */ /* 0x000fc400080f14ff */
[----:B------:R-:W-:-:S05]  /*0680*/  IADD3 R22, P0, PT, RZ, -R22, RZ ;  /* 0x80000016ff167210 */ /* 0x000fca0007f1e0ff */
[----:B------:R-:W-:-:S08]  /*0690*/  IMAD.X R24, RZ, RZ, -0x1, P0 ;  /* 0xffffffffff187424 */ /* 0x000fd000000e06ff */
.L_x_8:
[----:B------:R-:W-:-:S04]  /*06a0*/  IADD3 R6, P1, PT, R23, R4, RZ ;  /* 0x0000000417067210 */ /* 0x000fc80007f3e0ff */
[----:B------:R-:W-:Y:S01]  /*06b0*/  ISETP.GE.U32.AND P0, PT, R6, UR9, PT ;  /* 0x0000000906007c0c */ /* 0x000fe2000bf06070 */
[----:B------:R-:W-:-:S05]  /*06c0*/  IMAD.X R6, R21, 0x1, R18, P1 ;  /* 0x0000000115067824 */ /* 0x000fca00008e0612 */
[----:B------:R-:W-:Y:S02]  /*06d0*/  ISETP.GE.AND.EX P0, PT, R6, UR5, PT, P0 ;  /* 0x0000000506007c0c */ /* 0x000fe4000bf06300 */
[----:B------:R-:W-:-:S05]  /*06e0*/  LEA R6, P1, R8, R19, 0x3 ;  /* 0x0000001308067211 */ /* 0x000fca00078218ff */
[----:B------:R-:W-:-:S05]  /*06f0*/  IMAD.X R7, R20, 0x1, R27, P1 ;  /* 0x0000000114077824 */ /* 0x000fca00008e061b */
[----:B------:R-:W2:Y:S01]  /*0700*/  LDG.E.CONSTANT R6, desc[UR6][R6.64] ;  /* 0x0000000606067981 */ /* 0x000ea2000c1e9900 */
[----:B------:R-:W-:-:S04]  /*0710*/  @!P0 IMAD.WIDE.U32 R14, R5, 0x8, RZ ;  /* 0x00000008050e8825 */ /* 0x000fc800078e00ff */
[----:B------:R-:W-:Y:S01]  /*0720*/  @!P0 IMAD R35, R15, R12, RZ ;  /* 0x0000000c0f238224 */ /* 0x000fe200078e02ff */
[----:B------:R-:W-:Y:S01]  /*0730*/  @!P0 LOP3.LUT R29, R14, 0x4, RZ, 0xfc, !PT ;  /* 0x000000040e1d8812 */ /* 0x000fe200078efcff */
[----:B------:R-:W-:Y:S02]  /*0740*/  @!P0 IMAD.MOV.U32 R14, RZ, RZ, R19 ;  /* 0x000000ffff0e8224 */ /* 0x000fe400078e0013 */
[----:B------:R-:W-:Y:S02]  /*0750*/  @!P0 IMAD.MOV.U32 R15, RZ, RZ, R20 ;  /* 0x000000ffff0f8224 */ /* 0x000fe400078e0014 */
[----:B------:R-:W-:-:S05]  /*0760*/  @!P0 IMAD.WIDE.U32 R14, R12, R29, R14 ;  /* 0x0000001d0c0e8225 */ /* 0x000fca00078e000e */
[----:B------:R-:W-:-:S05]  /*0770*/  @!P0 IADD3 R15, PT, PT, R15, R35, RZ ;  /* 0x000000230f0f8210 */ /* 0x000fca0007ffe0ff */
[----:B------:R-:W3:Y:S01]  /*0780*/  @!P0 LDG.E.CONSTANT R14, desc[UR6][R14.64] ;  /* 0x000000060e0e8981 */ /* 0x000ee2000c1e9900 */
[----:B------:R-:W-:-:S05]  /*0790*/  IADD3 R22, P1, PT, R22, 0x1, RZ ;  /* 0x0000000116167810 */ /* 0x000fca0007f3e0ff */
[----:B------:R-:W-:Y:S01]  /*07a0*/  IMAD.X R24, RZ, RZ, R24, P1 ;  /* 0x000000ffff187224 */ /* 0x000fe200008e0618 */
[----:B------:R-:W-:-:S04]  /*07b0*/  ISETP.NE.U32.AND P1, PT, R22, RZ, PT ;  /* 0x000000ff1600720c */ /* 0x000fc80003f25070 */
[----:B------:R-:W-:Y:S02]  /*07c0*/  ISETP.NE.AND.EX P1, PT, R24, RZ, PT, P1 ;  /* 0x000000ff1800720c */ /* 0x000fe40003f25310 */
[C---:B------:R-:W-:Y:S02]  /*07d0*/  LEA R23, P2, R10.reuse, R23, 0x1 ;  /* 0x000000170a177211 */ /* 0x040fe400078408ff */
[----:B------:R-:W-:-:S03]  /*07e0*/  LEA R19, P3, R10, R19, 0x3 ;  /* 0x000000130a137211 */ /* 0x000fc600078618ff */
[----:B------:R-:W-:Y:S02]  /*07f0*/  IMAD.X R21, R21, 0x1, R26, P2 ;  /* 0x0000000115157824 */ /* 0x000fe400010e061a */
[----:B------:R-:W-:Y:S02]  /*0800*/  IMAD.X R20, R20, 0x1, R25, P3 ;  /* 0x0000000114147824 */ /* 0x000fe400018e0619 */
[----:B--2---:R-:W-:-:S04]  /*0810*/  FADD R33, R6, R33 ;  /* 0x0000002106217221 */ /* 0x004fc80000000000 */
[----:B---3--:R-:W-:Y:S01]  /*0820*/  @!P0 FADD R33, R33, R14 ;  /* 0x0000000e21218221 */ /* 0x008fe20000000000 */
[----:B------:R-:W-:Y:S06]  /*0830*/  @P1 BRA `(.L_x_8) ;  /* 0xfffffffc00981947 */ /* 0x000fec000383ffff */
[----:B------:R-:W-:Y:S05]  /*0840*/  BSYNC.RECONVERGENT B2 ;  /* 0x0000000000027941 */ /* 0x000fea0003800200 */
.L_x_7:
[----:B------:R-:W-:-:S04]  /*0850*/  LEA R4, P0, R8, R23, 0x1 ;  /* 0x0000001708047211 */ /* 0x000fc800078008ff */
[----:B------:R-:W-:-:S09]  /*0860*/  LEA.HI.X R31, R8, R21, R31, 0x1, P0 ;  /* 0x00000015081f7211 */ /* 0x000fd200000f0c1f */
.L_x_6:
[----:B------:R-:W-:Y:S05]  /*0870*/  BSYNC.RECONVERGENT B1 ;  /* 0x0000000000017941 */ /* 0x000fea0003800200 */
.L_x_5:
[----:B------:R-:W-:-:S04]  /*0880*/  ISETP.GE.U32.AND P0, PT, R16, 0x3, PT ;  /* 0x000000031000780c */ /* 0x000fc80003f06070 */
[----:B------:R-:W-:-:S13]  /*0890*/  ISETP.GE.U32.AND.EX P0, PT, R0, RZ, PT, P0 ;  /* 0x000000ff0000720c */ /* 0x000fda0003f06100 */
[----:B------:R-:W-:Y:S05]  /*08a0*/  @!P0 BRA `(.L_x_1) ;  /* 0x00000004006c8947 */ /* 0x000fea0003800000 */
[----:B------:R-:W0:Y:S01]  /*08b0*/  LDC R5, c[0x0][0x370] ;  /* 0x0000dc00ff057b82 */ /* 0x000e220000000800 */
[----:B------:R-:W1:Y:S01]  /*08c0*/  LDCU.64 UR10, c[0x0][0x380] ;  /* 0x00007000ff0a77ac */ /* 0x000e620008000a00 */
[CC--:B------:R-:W-:Y:S01]  /*08d0*/  LEA R7, P0, R10.reuse, R12.reuse, 0x1 ;  /* 0x0000000c0a077211 */ /* 0x0c0fe200078008ff */
[----:B------:R-:W-:Y:S01]  /*08e0*/  IMAD.MOV.U32 R13, RZ, RZ, RZ ;  /* 0x000000ffff0d7224 */ /* 0x000fe200078e00ff */
[CC--:B------:R-:W-:Y:S01]  /*08f0*/  LEA R9, P1, R10.reuse, R12.reuse, 0x2 ;  /* 0x0000000c0a097211 */ /* 0x0c0fe200078210ff */
[C---:B------:R-:W-:Y:S01]  /*0900*/  IMAD.SHL.U32 R16, R3.reuse, 0x8, RZ ;  /* 0x0000000803107824 */ /* 0x040fe200078e00ff */
[----:B------:R-:W-:Y:S01]  /*0910*/  SHF.L.U32 R0, R3, 0x4, RZ ;  /* 0x0000000403007819 */ /* 0x000fe200000006ff */
[C---:B------:R-:W-:Y:S01]  /*0920*/  IMAD.SHL.U32 R11, R10.reuse, 0x8, RZ ;  /* 0x000000080a0b7824 */ /* 0x040fe200078e00ff */
[----:B------:R-:W-:Y:S01]  /*0930*/  SHF.R.U32.HI R19, RZ, 0x1c, R3 ;  /* 0x0000001cff137819 */ /* 0x000fe20000011603 */
[C---:B------:R-:W-:Y:S01]  /*0940*/  IMAD.WIDE.U32 R14, R10.reuse, 0x6, R12 ;  /* 0x000000060a0e7825 */ /* 0x040fe200078e000c */
[C-C-:B------:R-:W-:Y:S01]  /*0950*/  SHF.L.U64.HI R6, R10.reuse, 0x3, R17.reuse ;  /* 0x000000030a067819 */ /* 0x140fe20000010211 */
[----:B------:R-:W-:Y:S01]  /*0960*/  UMOV UR4, URZ ;  /* 0x000000ff00047c82 */ /* 0x000fe20008000000 */
[C---:B------:R-:W-:Y:S01]  /*0970*/  LEA.HI.X R8, R10.reuse, RZ, R17, 0x1, P0 ;  /* 0x000000ff0a087211 */ /* 0x040fe200000f0c11 */
[----:B------:R-:W-:Y:S01]  /*0980*/  IMAD R29, R17, 0x6, RZ ;  /* 0x00000006111d7824 */ /* 0x000fe200078e02ff */
[----:B------:R-:W-:Y:S01]  /*0990*/  SHF.R.U32.HI R3, RZ, 0x1d, R3 ;  /* 0x0000001dff037819 */ /* 0x000fe20000011603 */
[-C--:B------:R-:W-:Y:S01]  /*09a0*/  IMAD R25, R19, R12.reuse, RZ ;  /* 0x0000000c13197224 */ /* 0x080fe200078e02ff */
[----:B------:R-:W-:Y:S01]  /*09b0*/  LEA.HI.X R10, R10, RZ, R17, 0x2, P1 ;  /* 0x000000ff0a0a7211 */ /* 0x000fe200008f1411 */
[----:B------:R-:W-:Y:S01]  /*09c0*/  IMAD.IADD R29, R15, 0x1, R29 ;  /* 0x000000010f1d7824 */ /* 0x000fe200078e021d */
[----:B------:R-:W-:Y:S01]  /*09d0*/  LOP3.LUT R21, R16, 0x4, RZ, 0xfc, !PT ;  /* 0x0000000410157812 */ /* 0x000fe200078efcff */
[----:B------:R-:W-:Y:S01]  /*09e0*/  IMAD R27, R3, R12, RZ ;  /* 0x0000000c031b7224 */ /* 0x000fe200078e02ff */
[----:B------:R-:W-:-:S02]  /*09f0*/  LOP3.LUT R23, R0, 0x4, RZ, 0xfc, !PT ;  /* 0x0000000400177812 */ /* 0x000fc400078efcff */
[----:B-1----:R-:W-:Y:S01]  /*0a00*/  LEA R0, P0, R4, UR10, 0x2 ;  /* 0x0000000a04007c11 */ /* 0x002fe2000f8010ff */
[----:B------:R-:W-:-:S04]  /*0a10*/  IMAD.WIDE.U32 R20, R21, R12, RZ ;  /* 0x0000000c15147225 */ /* 0x000fc800078e00ff */
[----:B0-----:R-:W-:-:S04]  /*0a20*/  IMAD.WIDE.U32 R16, R12, R5, RZ ;  /* 0x000000050c107225 */ /* 0x001fc800078e00ff */
[----:B------:R-:W-:Y:S02]  /*0a30*/  VIADD R3, R17, UR4 ;  /* 0x0000000411037c36 */ /* 0x000fe40008000000 */
[----:B------:R-:W-:Y:S01]  /*0a40*/  IMAD.WIDE.U32 R18, R23, R12, RZ ;  /* 0x0000000c17127225 */ /* 0x000fe200078e00ff */
[----:B------:R-:W-:Y:S02]  /*0a50*/  LEA.HI.X R23, R4, UR11, R31, 0x2, P0 ;  /* 0x0000000b04177c11 */ /* 0x000fe400080f141f */
[----:B------:R-:W-:Y:S01]  /*0a60*/  SHF.L.U64.HI R34, R16, 0x5, R3 ;  /* 0x0000000510227819 */ /* 0x000fe20000010203 */
[----:B------:R-:W-:Y:S02]  /*0a70*/  IMAD.IADD R30, R19, 0x1, R25 ;  /* 0x00000001131e7824 */ /* 0x000fe400078e0219 */
[----:B------:R-:W-:-:S07]  /*0a80*/  IMAD.IADD R32, R21, 0x1, R27 ;  /* 0x0000000115207824 */ /* 0x000fce00078e021b */
.L_x_9:
[----:B------:R-:W-:Y:S01]  /*0a90*/  IADD3 R3, P0, PT, R12, R4, RZ ;  /* 0x000000040c037210 */ /* 0x000fe20007f1e0ff */
[----:B------:R-:W-:-:S03]  /*0aa0*/  IMAD.MOV.U32 R22, RZ, RZ, R0 ;  /* 0x000000ffff167224 */ /* 0x000fc600078e0000 */
[----:B------:R-:W-:Y:S02]  /*0ab0*/  ISETP.GE.U32.AND P1, PT, R3, UR12, PT ;  /* 0x0000000c03007c0c */ /* 0x000fe4000bf26070 */
[----:B------:R-:W-:Y:S01]  /*0ac0*/  IADD3.X R3, PT, PT, RZ, R31, RZ, P0, !PT ;  /* 0x0000001fff037210 */ /* 0x000fe200007fe4ff */
[----:B------:R-:W2:Y:S03]  /*0ad0*/  LDG.E.CONSTANT R28, desc[UR6][R22.64] ;  /* 0x00000006161c7981 */ /* 0x000ea6000c1e9900 */
[----:B------:R-:W-:-:S13]  /*0ae0*/  ISETP.GE.AND.EX P1, PT, R3, UR5, PT, P1 ;  /* 0x0000000503007c0c */ /* 0x000fda000bf26310 */
[----:B------:R-:W-:-:S04]  /*0af0*/  @!P1 LEA R26, P0, R12, R0, 0x2 ;  /* 0x000000000c1a9211 */ /* 0x000fc800078010ff */
[----:B------:R-:W-:Y:S02]  /*0b00*/  @!P1 LEA.HI.X R27, R12, R23, RZ, 0x2, P0 ;  /* 0x000000170c1b9211 */ /* 0x000fe400000f14ff */
[----:B------:R-:W-:-:S03]  /*0b10*/  IADD3 R24, P0, PT, R0, R11, RZ ;  /* 0x0000000b00187210 */ /* 0x000fc60007f1e0ff */
[----:B------:R-:W3:Y:S02]  /*0b20*/  @!P1 LDG.E.CONSTANT R26, desc[UR6][R26.64] ;  /* 0x000000061a1a9981 */ /* 0x000ee4000c1e9900 */
[----:B------:R-:W-:-:S05]  /*0b30*/  IMAD.X R25, R23, 0x1, R6, P0 ;  /* 0x0000000117197824 */ /* 0x000fca00000e0606 */
[----:B------:R-:W4:Y:S01]  /*0b40*/  LDG.E.CONSTANT R24, desc[UR6][R24.64] ;  /* 0x0000000618187981 */ /* 0x000f22000c1e9900 */
[----:B------:R-:W-:-:S04]  /*0b50*/  IADD3 R3, P2, PT, R4, R7, RZ ;  /* 0x0000000704037210 */ /* 0x000fc80007f5e0ff */
[----:B------:R-:W-:Y:S01]  /*0b60*/  ISETP.GE.U32.AND P0, PT, R3, UR12, PT ;  /* 0x0000000c03007c0c */ /* 0x000fe2000bf06070 */
[----:B------:R-:W-:-:S05]  /*0b70*/  IMAD.X R3, R31, 0x1, R8, P2 ;  /* 0x000000011f037824 */ /* 0x000fca00010e0608 */
[----:B------:R-:W-:-:S13]  /*0b80*/  ISETP.GE.AND.EX P0, PT, R3, UR5, PT, P0 ;  /* 0x0000000503007c0c */ /* 0x000fda000bf06300 */
[----:B------:R-:W-:-:S05]  /*0b90*/  @!P0 IADD3 R36, P2, PT, R0, R20, RZ ;  /* 0x0000001400248210 */ /* 0x000fca0007f5e0ff */
[----:B------:R-:W-:-:S05]  /*0ba0*/  @!P0 IMAD.X R37, R23, 0x1, R32, P2 ;  /* 0x0000000117258824 */ /* 0x000fca00010e0620 */
[----:B------:R-:W5:Y:S01]  /*0bb0*/  @!P0 LDG.E.CONSTANT R3, desc[UR6][R36.64] ;  /* 0x0000000624038981 */ /* 0x000f62000c1e9900 */
[----:B------:R-:W-:Y:S01]  /*0bc0*/  UMOV UR4, URZ ;  /* 0x000000ff00047c82 */ /* 0x000fe20008000000 */
[----:B------:R-:W-:Y:S01]  /*0bd0*/  IADD3 R35, P3, PT, R4, R14, RZ ;  /* 0x0000000e04237210 */ /* 0x000fe20007f7e0ff */
[----:B--2---:R-:W-:-:S04]  /*0be0*/  FADD R33, R28, R33 ;  /* 0x000000211c217221 */ /* 0x004fc80000000000 */
[----:B---3--:R-:W-:Y:S01]  /*0bf0*/  @!P1 FADD R33, R33, R26 ;  /* 0x0000001a21219221 */ /* 0x008fe20000000000 */
[----:B------:R-:W-:-:S04]  /*0c00*/  IMAD.WIDE.U32 R26, R12, R5, RZ ;  /* 0x000000050c1a7225 */ /* 0x000fc800078e00ff */
[----:B----4-:R-:W-:Y:S01]  /*0c10*/  FADD R28, R24, R33 ;  /* 0x00000021181c7221 */ /* 0x010fe20000000000 */
[----:B------:R-:W-:Y:S01]  /*0c20*/  VIADD R33, R27, UR4 ;  /* 0x000000041b217c36 */ /* 0x000fe20008000000 */
[----:B------:R-:W-:-:S04]  /*0c30*/  LEA R24, P1, R26, R0, 0x4 ;  /* 0x000000001a187211 */ /* 0x000fc800078220ff */
[C---:B------:R-:W-:Y:S01]  /*0c40*/  LEA.HI.X R25, R26.reuse, R23, R33, 0x4, P1 ;  /* 0x000000171a197211 */ /* 0x040fe200008f2421 */
[----:B------:R-:W-:-:S04]  /*0c50*/  IMAD.WIDE.U32 R26, R26, 0x18, R22 ;  /* 0x000000181a1a7825 */ /* 0x000fc800078e0016 */
[----:B------:R-:W-:Y:S01]  /*0c60*/  IMAD R33, R33, 0x18, RZ ;  /* 0x0000001821217824 */ /* 0x000fe200078e02ff */
[----:B------:R0:W2:Y:S04]  /*0c70*/  LDG.E.CONSTANT R25, desc[UR6][R24.64] ;  /* 0x0000000618197981 */ /* 0x0000a8000c1e9900 */
[----:B------:R-:W-:Y:S02]  /*0c80*/  IADD3 R27, PT, PT, R27, R33, RZ ;  /* 0x000000211b1b7210 */ /* 0x000fe40007ffe0ff */
[----:B------:R-:W-:-:S04]  /*0c90*/  IADD3 R33, P1, PT, R4, R9, RZ ;  /* 0x0000000904217210 */ /* 0x000fc80007f3e0ff */
[----:B------:R-:W-:Y:S01]  /*0ca0*/  ISETP.GE.U32.AND P2, PT, R33, UR12, PT ;  /* 0x0000000c21007c0c */ /* 0x000fe2000bf46070 */
[----:B------:R-:W-:-:S05]  /*0cb0*/  IMAD.X R33, R31, 0x1, R10, P1 ;  /* 0x000000011f217824 */ /* 0x000fca00008e060a */
[----:B------:R-:W-:Y:S01]  /*0cc0*/  ISETP.GE.AND.EX P2, PT, R33, UR5, PT, P2 ;  /* 0x0000000521007c0c */ /* 0x000fe2000bf46320 */
[----:B0-----:R-:W-:Y:S01]  /*0cd0*/  IMAD.X R24, R31, 0x1, R29, P3 ;  /* 0x000000011f187824 */ /* 0x001fe200018e061d */
[----:B------:R0:W3:Y:S11]  /*0ce0*/  LDG.E.CONSTANT R33, desc[UR6][R26.64] ;  /* 0x000000061a217981 */ /* 0x0000f6000c1e9900 */
[----:B------:R-:W-:-:S05]  /*0cf0*/  @!P2 IADD3 R36, P1, PT, R0, R18, RZ ;  /* 0x000000120024a210 */ /* 0x000fca0007f3e0ff */
[----:B------:R-:W-:Y:S01]  /*0d00*/  @!P2 IMAD.X R37, R23, 0x1, R30, P1 ;  /* 0x000000011725a824 */ /* 0x000fe200008e061e */
[----:B------:R-:W-:-:S04]  /*0d10*/  ISETP.GE.U32.AND P1, PT, R35, UR12, PT ;  /* 0x0000000c23007c0c */ /* 0x000fc8000bf26070 */
[----:B------:R-:W-:Y:S01]  /*0d20*/  ISETP.GE.AND.EX P1, PT, R24, UR5, PT, P1 ;  /* 0x0000000518007c0c */ /* 0x000fe2000bf26310 */
[----:B-----5:R-:W-:Y:S01]  /*0d30*/  @!P0 FADD R28, R28, R3 ;  /* 0x000000031c1c8221 */ /* 0x020fe20000000000 */
[----:B------:R-:W4:Y:S11]  /*0d40*/  @!P2 LDG.E.CONSTANT R36, desc[UR6][R36.64] ;  /* 0x000000062424a981 */ /* 0x000f36000c1e9900 */
[----:B0-----:R-:W-:-:S03]  /*0d50*/  @!P1 IMAD.WIDE.U32 R26, R5, 0x18, RZ ;  /* 0x00000018051a9825 */ /* 0x001fc600078e00ff */
[----:B------:R-:W-:Y:S01]  /*0d60*/  @!P1 LOP3.LUT R3, R26, 0x4, RZ, 0xfc, !PT ;  /* 0x000000041a039812 */ /* 0x000fe200078efcff */
[----:B------:R-:W-:-:S04]  /*0d70*/  @!P1 IMAD R35, R27, R12, RZ ;  /* 0x0000000c1b239224 */ /* 0x000fc800078e02ff */
[----:B------:R-:W-:-:S04]  /*0d80*/  @!P1 IMAD.WIDE.U32 R26, R12, R3, R22 ;  /* 0x000000030c1a9225 */ /* 0x000fc800078e0016 */
[----:B------:R-:W-:-:S05]  /*0d90*/  @!P1 IMAD.IADD R27, R27, 0x1, R35 ;  /* 0x000000011b1b9824 */ /* 0x000fca00078e0223 */
[----:B------:R-:W5:Y:S01]  /*0da0*/  @!P1 LDG.E.CONSTANT R26, desc[UR6][R26.64] ;  /* 0x000000061a1a9981 */ /* 0x000f62000c1e9900 */
[----:B------:R-:W-:-:S05]  /*0db0*/  IADD3 R4, P0, PT, R4, R11, RZ ;  /* 0x0000000b04047210 */ /* 0x000fca0007f1e0ff */
[----:B------:R-:W-:Y:S01]  /*0dc0*/  IMAD.X R31, R31, 0x1, R6, P0 ;  /* 0x000000011f1f7824 */ /* 0x000fe200000e0606 */
[----:B------:R-:W-:-:S04]  /*0dd0*/  ISETP.GE.U32.AND P0, PT, R4, UR12, PT ;  /* 0x0000000c04007c0c */ /* 0x000fc8000bf06070 */
[----:B------:R-:W-:Y:S01]  /*0de0*/  ISETP.GE.AND.EX P0, PT, R31, UR5, PT, P0 ;  /* 0x000000051f007c0c */ /* 0x000fe2000bf06300 */
[----:B--2---:R-:W-:-:S04]  /*0df0*/  FADD R25, R25, R28 ;  /* 0x0000001c19197221 */ /* 0x004fc80000000000 */
[----:B----4-:R-:W-:Y:S01]  /*0e00*/  @!P2 FADD R25, R25, R36 ;  /* 0x000000241919a221 */ /* 0x010fe20000000000 */
[----:B------:R-:W-:-:S03]  /*0e10*/  LEA R0, P2, R16, R0, 0x5 ;  /* 0x0000000010007211 */ /* 0x000fc600078428ff */
[----:B---3--:R-:W-:Y:S01]  /*0e20*/  FADD R33, R33, R25 ;  /* 0x0000001921217221 */ /* 0x008fe20000000000 */
[----:B------:R-:W-:-:S03]  /*0e30*/  IADD3.X R23, PT, PT, R23, R34, RZ, P2, !PT ;  /* 0x0000002217177210 */ /* 0x000fc600017fe4ff */
[----:B-----5:R-:W-:Y:S01]  /*0e40*/  @!P1 FADD R33, R33, R26 ;  /* 0x0000001a21219221 */ /* 0x020fe20000000000 */
[----:B------:R-:W-:Y:S06]  /*0e50*/  @!P0 BRA `(.L_x_9) ;  /* 0xfffffffc000c8947 */ /* 0x000fec000383ffff */
.L_x_1:
[----:B------:R-:W-:Y:S05]  /*0e60*/  BSYNC.RECONVERGENT B0 ;  /* 0x0000000000007941 */ /* 0x000fea0003800200 */
.L_x_0:
[----:B------:R-:W0:Y:S01]  /*0e70*/  S2R R7, SR_TID.X ;  /* 0x0000000000077919 */ /* 0x000e220000002100 */
[----:B------:R-:W1:Y:S01]  /*0e80*/  S2UR UR5, SR_CgaCtaId ;  /* 0x00000000000579c3 */ /* 0x000e620000008800 */
[----:B------:R-:W-:Y:S02]  /*0e90*/  UMOV UR4, 0x400 ;  /* 0x0000040000047882 */ /* 0x000fe40000000000 */
[----:B-1----:R-:W-:-:S06]  /*0ea0*/  ULEA UR4, UR5, UR4, 0x18 ;  /* 0x0000000405047291 */ /* 0x002fcc000f8ec0ff */
[----:B0-----:R-:W-:-:S05]  /*0eb0*/  LEA R0, R7, UR4, 0x2 ;  /* 0x0000000407007c11 */ /* 0x001fca000f8e10ff */
[----:B------:R0:W-:Y:S01]  /*0ec0*/  STS [R0], R33 ;  /* 0x0000002100007388 */ /* 0x0001e20000000800 */
[----:B------:R-:W-:Y:S06]  /*0ed0*/  BAR.SYNC.DEFER_BLOCKING 0x0 ;  /* 0x0000000000007b1d */ /* 0x000fec0000010000 */
.L_x_11:
[----:B------:R-:W-:-:S13]  /*0ee0*/  ISETP.GE.U32.AND P0, PT, R2, 0x2, PT ;  /* 0x000000020200780c */ /* 0x000fda0003f06070 */
[----:B------:R-:W-:Y:S05]  /*0ef0*/  @!P0 BRA `(.L_x_10) ;  /* 0x0000000000288947 */ /* 0x000fea0003800000 */
[----:B------:R-:W-:-:S04]  /*0f00*/  SHF.R.U32.HI R2, RZ, 0x1, R2 ;  /* 0x00000001ff027819 */ /* 0x000fc80000011602 */
[----:B------:R-:W-:-:S13]  /*0f10*/  ISETP.GE.U32.AND P0, PT, R7, R2, PT ;  /* 0x000000020700720c */ /* 0x000fda0003f06070 */
[----:B------:R-:W-:Y:S01]  /*0f20*/  @!P0 IMAD R3, R2, 0x4, R0 ;  /* 0x0000000402038824 */ /* 0x000fe200078e0200 */
[----:B------:R-:W-:Y:S05]  /*0f30*/  @!P0 LDS R4, [R0] ;  /* 0x0000000000048984 */ /* 0x000fea0000000800 */
[----:B------:R-:W1:Y:S02]  /*0f40*/  @!P0 LDS R3, [R3] ;  /* 0x0000000003038984 */ /* 0x000e640000000800 */
[----:B-1----:R-:W-:-:S05]  /*0f50*/  @!P0 FADD R5, R3, R4 ;  /* 0x0000000403058221 */ /* 0x002fca0000000000 */
[----:B------:R1:W-:Y:S01]  /*0f60*/  @!P0 STS [R0], R5 ;  /* 0x0000000500008388 */ /* 0x0003e20000000800 */
[----:B------:R-:W-:Y:S01]  /*0f70*/  BAR.SYNC.DEFER_BLOCKING 0x0 ;  /* 0x0000000000007b1d */ /* 0x000fe20000010000 */
[----:B------:R-:W-:-:S13]  /*0f80*/  ISETP.NE.AND P0, PT, R2, 0x1, PT ;  /* 0x000000010200780c */ /* 0x000fda0003f05270 */
[----:B-1----:R-:W-:Y:S05]  /*0f90*/  @P0 BRA `(.L_x_11) ;  /* 0xfffffffc00d00947 */ /* 0x002fea000383ffff */
.L_x_10:
[----:B------:R-:W-:-:S13]  /*0fa0*/  ISETP.NE.AND P0, PT, R7, RZ, PT ;  /* 0x000000ff0700720c */ /* 0x000fda0003f05270 */
[----:B------:R-:W-:Y:S05]  /*0fb0*/  @P0 EXIT ;  /* 0x000000000000094d */ /* 0x000fea0003800000 */
[----:B------:R-:W1:Y:S01]  /*0fc0*/  S2UR UR5, SR_CgaCtaId ;  /* 0x00000000000579c3 */ /* 0x000e620000008800 */
[----:B------:R-:W-:-:S07]  /*0fd0*/  UMOV UR4, 0x400 ;  /* 0x0000040000047882 */ /* 0x000fce0000000000 */
[----:B------:R-:W2:Y:S01]  /*0fe0*/  LDC.64 R2, c[0x0][0x388] ;  /* 0x0000e200ff027b82 */ /* 0x000ea20000000a00 */
[----:B-1----:R-:W-:-:S09]  /*0ff0*/  ULEA UR4, UR5, UR4, 0x18 ;  /* 0x0000000405047291 */ /* 0x002fd2000f8ec0ff */
[----:B------:R-:W2:Y:S04]  /*1000*/  LDS R5, [UR4] ;  /* 0x00000004ff057984 */ /* 0x000ea80008000800 */
[----:B--2---:R-:W-:Y:S01]  /*1010*/  REDG.E.ADD.F32.FTZ.RN.STRONG.GPU desc[UR6][R2.64], R5 ;  /* 0x00000005020079a6 */ /* 0x004fe2000c12f306 */
[----:B------:R-:W-:Y:S05]  /*1020*/  EXIT ;  /* 0x000000000000794d */ /* 0x000fea0003800000 */
        .weak           $__internal_0_$__cuda_sm20_div_u64
        .type           $__internal_0_$__cuda_sm20_div_u64,@function
        .size           $__internal_0_$__cuda_sm20_div_u64,(.L_x_13 - $__internal_0_$__cuda_sm20_div_u64)
$__internal_0_$__cuda_sm20_div_u64:
[----:B------:R-:W0:Y:S08]  /*1030*/  I2F.U64.RP R16, R18 ;  /* 0x0000001200107312 */ /* 0x000e300000309000 */
[----:B0-----:R-:W0:Y:S02]  /*1040*/  MUFU.RCP R16, R16 ;  /* 0x0000001000107308 */ /* 0x001e240000001000 */
[----:B0-----:R-:W-:-:S06]  /*1050*/  VIADD R8, R16, 0x1ffffffe ;  /* 0x1ffffffe10087836 */ /* 0x001fcc0000000000 */
[----:B------:R-:W0:Y:S02]  /*1060*/  F2I.U64.TRUNC R8, R8 ;  /* 0x0000000800087311 */ /* 0x000e24000020d800 */
[----:B0-----:R-:W-:-:S04]  /*1070*/  IMAD.WIDE.U32 R22, R8, R18, RZ ;  /* 0x0000001208167225 */ /* 0x001fc800078e00ff */
[----:B------:R-:W-:Y:S01]  /*1080*/  IMAD R23, R8, R19, R23 ;  /* 0x0000001308177224 */ /* 0x000fe200078e0217 */
[----:B------:R-:W-:-:S03]  /*1090*/  IADD3 R25, P0, PT, RZ, -R22, RZ ;  /* 0x80000016ff197210 */ /* 0x000fc60007f1e0ff */
[----:B------:R-:W-:Y:S02]  /*10a0*/  IMAD R23, R9, R18, R23 ;  /* 0x0000001209177224 */ /* 0x000fe400078e0217 */
[----:B------:R-:W-:-:S04]  /*10b0*/  IMAD.HI.U32 R22, R8, R25, RZ ;  /* 0x0000001908167227 */ /* 0x000fc800078e00ff */
[----:B------:R-:W-:Y:S02]  /*10c0*/  IMAD.X R27, RZ, RZ, ~R23, P0 ;  /* 0x000000ffff1b7224 */ /* 0x000fe400000e0e17 */
[----:B------:R-:W-:Y:S02]  /*10d0*/  IMAD.MOV.U32 R23, RZ, RZ, R8 ;  /* 0x000000ffff177224 */ /* 0x000fe400078e0008 */
[-C--:B------:R-:W-:Y:S02]  /*10e0*/  IMAD R29, R9, R27.reuse, RZ ;  /* 0x0000001b091d7224 */ /* 0x080fe400078e02ff */
[----:B------:R-:W-:-:S04]  /*10f0*/  IMAD.WIDE.U32 R22, P0, R8, R27, R22 ;  /* 0x0000001b08167225 */ /* 0x000fc80007800016 */
[----:B------:R-:W-:-:S04]  /*1100*/  IMAD.HI.U32 R27, R9, R27, RZ ;  /* 0x0000001b091b7227 */ /* 0x000fc800078e00ff */
[----:B------:R-:W-:-:S04]  /*1110*/  IMAD.HI.U32 R22, P1, R9, R25, R22 ;  /* 0x0000001909167227 */ /* 0x000fc80007820016 */
[----:B------:R-:W-:Y:S01]  /*1120*/  IMAD.X R16, R27, 0x1, R9, P0 ;  /* 0x000000011b107824 */ /* 0x000fe200000e0609 */
[----:B------:R-:W-:-:S04]  /*1130*/  IADD3 R23, P2, PT, R29, R22, RZ ;  /* 0x000000161d177210 */ /* 0x000fc80007f5e0ff */
[----:B------:R-:W-:Y:S01]  /*1140*/  IADD3.X R25, PT, PT, RZ, RZ, R16, P2, P1 ;  /* 0x000000ffff197210 */ /* 0x000fe200017e2410 */
[----:B------:R-:W-:-:S04]  /*1150*/  IMAD.WIDE.U32 R8, R23, R18, RZ ;  /* 0x0000001217087225 */ /* 0x000fc800078e00ff */
[----:B------:R-:W-:Y:S01]  /*1160*/  IMAD R9, R23, R19, R9 ;  /* 0x0000001317097224 */ /* 0x000fe200078e0209 */
[----:B------:R-:W-:-:S03]  /*1170*/  IADD3 R27, P0, PT, RZ, -R8, RZ ;  /* 0x80000008ff1b7210 */ /* 0x000fc60007f1e0ff */
[----:B------:R-:W-:Y:S02]  /*1180*/  IMAD R9, R25, R18, R9 ;  /* 0x0000001219097224 */ /* 0x000fe400078e0209 */
[----:B------:R-:W-:-:S03]  /*1190*/  IMAD.HI.U32 R22, R23, R27, RZ ;  /* 0x0000001b17167227 */ /* 0x000fc600078e00ff */
[----:B------:R-:W-:Y:S01]  /*11a0*/  IADD3.X R8, PT, PT, RZ, ~R9, RZ, P0, !PT ;  /* 0x80000009ff087210 */ /* 0x000fe200007fe4ff */
[----:B------:R-:W-:-:S04]  /*11b0*/  IMAD.MOV.U32 R9, RZ, RZ, RZ ;  /* 0x000000ffff097224 */ /* 0x000fc800078e00ff */
[----:B------:R-:W-:-:S04]  /*11c0*/  IMAD.WIDE.U32 R22, P0, R23, R8, R22 ;  /* 0x0000000817167225 */ /* 0x000fc80007800016 */
[C---:B------:R-:W-:Y:S02]  /*11d0*/  IMAD R16, R25.reuse, R8, RZ ;  /* 0x0000000819107224 */ /* 0x040fe400078e02ff */
[----:B------:R-:W-:-:S04]  /*11e0*/  IMAD.HI.U32 R23, P1, R25, R27, R22 ;  /* 0x0000001b19177227 */ /* 0x000fc80007820016 */
[----:B------:R-:W-:Y:S01]  /*11f0*/  IMAD.HI.U32 R8, R25, R8, RZ ;  /* 0x0000000819087227 */ /* 0x000fe200078e00ff */
[----:B------:R-:W-:-:S03]  /*1200*/  IADD3 R23, P2, PT, R16, R23, RZ ;  /* 0x0000001710177210 */ /* 0x000fc60007f5e0ff */
[----:B------:R-:W-:Y:S02]  /*1210*/  IMAD.X R25, R8, 0x1, R25, P0 ;  /* 0x0000000108197824 */ /* 0x000fe400000e0619 */
[----:B------:R-:W-:-:S03]  /*1220*/  IMAD.HI.U32 R8, R23, R21, RZ ;  /* 0x0000001517087227 */ /* 0x000fc600078e00ff */
[----:B------:R-:W-:Y:S01]  /*1230*/  IADD3.X R25, PT, PT, RZ, RZ, R25, P2, P1 ;  /* 0x000000ffff197210 */ /* 0x000fe200017e2419 */
[----:B------:R-:W-:-:S04]  /*1240*/  IMAD.WIDE.U32 R8, R23, R14, R8 ;  /* 0x0000000e17087225 */ /* 0x000fc800078e0008 */
[C---:B------:R-:W-:Y:S02]  /*1250*/  IMAD R23, R25.reuse, R14, RZ ;  /* 0x0000000e19177224 */ /* 0x040fe400078e02ff */
[----:B------:R-:W-:-:S04]  /*1260*/  IMAD.HI.U32 R8, P0, R25, R21, R8 ;  /* 0x0000001519087227 */ /* 0x000fc80007800008 */
[----:B------:R-:W-:Y:S01]  /*1270*/  IMAD.HI.U32 R16, R25, R14, RZ ;  /* 0x0000000e19107227 */ /* 0x000fe200078e00ff */
[----:B------:R-:W-:-:S03]  /*1280*/  IADD3 R23, P1, PT, R23, R8, RZ ;  /* 0x0000000817177210 */ /* 0x000fc60007f3e0ff */
[----:B------:R-:W-:Y:S02]  /*1290*/  IMAD.X R16, RZ, RZ, R16, P0 ;  /* 0x000000ffff107224 */ /* 0x000fe400000e0610 */
[----:B------:R-:W-:-:S04]  /*12a0*/  IMAD.WIDE.U32 R8, R23, R18, RZ ;  /* 0x0000001217087225 */ /* 0x000fc800078e00ff */
[----:B------:R-:W-:Y:S01]  /*12b0*/  IMAD.X R25, RZ, RZ, R16, P1 ;  /* 0x000000ffff197224 */ /* 0x000fe200008e0610 */
[----:B------:R-:W-:Y:S01]  /*12c0*/  IADD3 R21, P1, PT, -R8, R21, RZ ;  /* 0x0000001508157210 */ /* 0x000fe20007f3e1ff */
[C---:B------:R-:W-:Y:S01]  /*12d0*/  IMAD R9, R23.reuse, R19, R9 ;  /* 0x0000001317097224 */ /* 0x040fe200078e0209 */
[----:B------:R-:W-:Y:S02]  /*12e0*/  IADD3 R8, P2, PT, R23, 0x1, RZ ;  /* 0x0000000117087810 */ /* 0x000fe40007f5e0ff */
[-C--:B------:R-:W-:Y:S01]  /*12f0*/  ISETP.GE.U32.AND P0, PT, R21, R18.reuse, PT ;  /* 0x000000121500720c */ /* 0x080fe20003f06070 */
[----:B------:R-:W-:-:S04]  /*1300*/  IMAD R9, R25, R18, R9 ;  /* 0x0000001219097224 */ /* 0x000fc800078e0209 */
[----:B------:R-:W-:Y:S01]  /*1310*/  IMAD.X R20, R14, 0x1, ~R9, P1 ;  /* 0x000000010e147824 */ /* 0x000fe200008e0e09 */
[----:B------:R-:W-:Y:S01]  /*1320*/  IADD3 R9, P1, PT, -R18, R21, RZ ;  /* 0x0000001512097210 */ /* 0x000fe20007f3e1ff */
[----:B------:R-:W-:-:S03]  /*1330*/  IMAD.X R14, RZ, RZ, R25, P2 ;  /* 0x000000ffff0e7224 */ /* 0x000fc600010e0619 */
[----:B------:R-:W-:Y:S02]  /*1340*/  ISETP.GE.U32.AND.EX P0, PT, R20, R19, PT, P0 ;  /* 0x000000131400720c */ /* 0x000fe40003f06100 */
[-C--:B------:R-:W-:Y:S02]  /*1350*/  IADD3.X R16, PT, PT, ~R19, R20.reuse, RZ, P1, !PT ;  /* 0x0000001413107210 */ /* 0x080fe40000ffe5ff */
[----:B------:R-:W-:Y:S02]  /*1360*/  SEL R9, R9, R21, P0 ;  /* 0x0000001509097207 */ /* 0x000fe40000000000 */
[----:B------:R-:W-:Y:S02]  /*1370*/  SEL R23, R8, R23, P0 ;  /* 0x0000001708177207 */ /* 0x000fe40000000000 */
[----:B------:R-:W-:Y:S02]  /*1380*/  SEL R8, R16, R20, P0 ;  /* 0x0000001410087207 */ /* 0x000fe40000000000 */
[----:B------:R-:W-:-:S02]  /*1390*/  SEL R25, R14, R25, P0 ;  /* 0x000000190e197207 */ /* 0x000fc40000000000 */
[----:B------:R-:W-:Y:S01]  /*13a0*/  ISETP.GE.U32.AND P0, PT, R9, R18, PT ;  /* 0x000000120900720c */ /* 0x000fe20003f06070 */
[----:B------:R-:W-:Y:S01]  /*13b0*/  IMAD.MOV.U32 R9, RZ, RZ, 0x0 ;  /* 0x00000000ff097424 */ /* 0x000fe200078e00ff */
[----:B------:R-:W-:Y:S02]  /*13c0*/  IADD3 R14, P2, PT, R23, 0x1, RZ ;  /* 0x00000001170e7810 */ /* 0x000fe40007f5e0ff */
[----:B------:R-:W-:Y:S02]  /*13d0*/  ISETP.GE.U32.AND.EX P0, PT, R8, R19, PT, P0 ;  /* 0x000000130800720c */ /* 0x000fe40003f06100 */
[----:B------:R-:W-:Y:S01]  /*13e0*/  ISETP.NE.U32.AND P1, PT, R18, RZ, PT ;  /* 0x000000ff1200720c */ /* 0x000fe20003f25070 */
[----:B------:R-:W-:Y:S01]  /*13f0*/  IMAD.X R8, RZ, RZ, R25, P2 ;  /* 0x000000ffff087224 */ /* 0x000fe200010e0619 */
[----:B------:R-:W-:Y:S02]  /*1400*/  SEL R14, R14, R23, P0 ;  /* 0x000000170e0e7207 */ /* 0x000fe40000000000 */
[----:B------:R-:W-:-:S02]  /*1410*/  ISETP.NE.AND.EX P1, PT, R19, RZ, PT, P1 ;  /* 0x000000ff1300720c */ /* 0x000fc40003f25310 */
[----:B------:R-:W-:Y:S01]  /*1420*/  SEL R19, R8, R25, P0 ;  /* 0x0000001908137207 */ /* 0x000fe20000000000 */
[----:B------:R-:W-:Y:S01]  /*1430*/  IMAD.MOV.U32 R8, RZ, RZ, R0 ;  /* 0x000000ffff087224 */ /* 0x000fe200078e0000 */
[----:B------:R-:W-:Y:S02]  /*1440*/  SEL R14, R14, 0xffffffff, P1 ;  /* 0xffffffff0e0e7807 */ /* 0x000fe40000800000 */
[----:B------:R-:W-:Y:S01]  /*1450*/  SEL R19, R19, 0xffffffff, P1 ;  /* 0xffffffff13137807 */ /* 0x000fe20000800000 */
[----:B------:R-:W-:Y:S06]  /*1460*/  RET.REL.NODEC R8 `(reduce_sum_arbitrary) ;  /* 0xffffffe808e47950 */ /* 0x000fec0003c3ffff */
.L_x_12:
[----:B------:R-:W-:-:S00]  /*1470*/  BRA `(.L_x_12) ;  /* 0xfffffffc00fc7947 */ /* 0x000fc0000383ffff */
[----:B------:R-:W-:-:S00]  /*1480*/  NOP ;  /* 0x0000000000007918 */ /* 0x000fc00000000000 */
[----:B------:R-:W-:-:S00]  /*1490*/  NOP ;  /* 0x0000000000007918 */ /* 0x000fc00000000000 */
[----:B------:R-:W-:-:S00]  /*14a0*/  NOP ;  /* 0x0000000000007918 */ /* 0x000fc00000000000 */
[----:B------:R-:W-:-:S00]  /*14b0*/  NOP ;  /* 0x0000000000007918 */ /* 0x000fc00000000000 */
[----:B------:R-:W-:-:S00]  /*14c0*/  NOP ;  /* 0x0000000000007918 */ /* 0x000fc00000000000 */
[----:B------:R-:W-:-:S00]  /*14d0*/  NOP ;  /* 0x0000000000007918 */ /* 0x000fc00000000000 */
[----:B------:R-:W-:-:S00]  /*14e0*/  NOP ;  /* 0x0000000000007918 */ /* 0x000fc00000000000 */
[----:B------:R-:W-:-:S00]  /*14f0*/  NOP ;  /* 0x0000000000007918 */ /* 0x000fc00000000000 */
.L_x_13:


//--------------------- .nv.shared.reduce_sum_arbitrary --------------------------
	.section	.nv.shared.reduce_sum_arbitrary,"aw",@nobits
	.sectionflags	@""
	.align	16
	.zero		1024


//--------------------- .nv.shared.reserved.0     --------------------------
	.section	.nv.shared.reserved.0,"aw",@nobits
	.weak		__nv_reservedSMEM_offset_0_alias
	.size		__nv_reservedSMEM_offset_0_alias, 0, 64
	.other		__nv_reservedSMEM_offset_0_alias,@"STO_CUDA_RESERVED_SHARED STV_DEFAULT"
__nv_reservedSMEM_offset_0_alias:
	.zero		0
	.zero		64


//--------------------- .nv.constant0.reduce_sum_arbitrary --------------------------
	.section	.nv.constant0.reduce_sum_arbitrary,"a",@progbits
	.sectionflags	@""
	.align	4
.nv.constant0.reduce_sum_arbitrary:
	.zero		916


//--------------------- SYMBOLS --------------------------

	.type		.nv.reservedSmem.offset0,@object
	.size		.nv.reservedSmem.offset0,0x4
	.type		.nv.reservedSmem.cap,@object
	.size		.nv.reservedSmem.cap,0x4
